//
// Generated by NVIDIA NVVM Compiler
//
// Compiler Build ID: CL-36424714
// Cuda compilation tools, release 13.0, V13.0.88
// Based on NVVM 20.0.0
//

.version 9.0
.target sm_100
.address_size 64

	// .globl	_Z11Saxx_devicePfS_fi

.visible .entry _Z11Saxx_devicePfS_fi(
	.param .u64 .ptr .align 1 _Z11Saxx_devicePfS_fi_param_0,
	.param .u64 .ptr .align 1 _Z11Saxx_devicePfS_fi_param_1,
	.param .f32 _Z11Saxx_devicePfS_fi_param_2,
	.param .u32 _Z11Saxx_devicePfS_fi_param_3
)
{
	.reg .pred 	%p<2>;
	.reg .b32 	%r<3>;
	.reg .b32 	%f<5>;
	.reg .b64 	%rd<8>;

	ld.param.u64 	%rd1, [_Z11Saxx_devicePfS_fi_param_0];
	ld.param.u64 	%rd2, [_Z11Saxx_devicePfS_fi_param_1];
	ld.param.f32 	%f1, [_Z11Saxx_devicePfS_fi_param_2];
	ld.param.u32 	%r2, [_Z11Saxx_devicePfS_fi_param_3];
	mov.u32 	%r1, %tid.x;
	setp.ge.s32 	%p1, %r1, %r2;
	@%p1 bra 	$L__BB0_2;
	cvta.to.global.u64 	%rd3, %rd1;
	cvta.to.global.u64 	%rd4, %rd2;
	mul.wide.u32 	%rd5, %r1, 4;
	add.s64 	%rd6, %rd3, %rd5;
	ld.global.f32 	%f2, [%rd6];
	sub.f32 	%f3, %f2, %f1;
	mul.f32 	%f4, %f3, %f3;
	add.s64 	%rd7, %rd4, %rd5;
	st.global.f32 	[%rd7], %f4;
$L__BB0_2:
	ret;

}
	// .globl	_Z11Saxy_devicePfS_S_ffi
.visible .entry _Z11Saxy_devicePfS_S_ffi(
	.param .u64 .ptr .align 1 _Z11Saxy_devicePfS_S_ffi_param_0,
	.param .u64 .ptr .align 1 _Z11Saxy_devicePfS_S_ffi_param_1,
	.param .u64 .ptr .align 1 _Z11Saxy_devicePfS_S_ffi_param_2,
	.param .f32 _Z11Saxy_devicePfS_S_ffi_param_3,
	.param .f32 _Z11Saxy_devicePfS_S_ffi_param_4,
	.param .u32 _Z11Saxy_devicePfS_S_ffi_param_5
)
{
	.reg .pred 	%p<2>;
	.reg .b32 	%r<3>;
	.reg .b32 	%f<8>;
	.reg .b64 	%rd<11>;

	ld.param.u64 	%rd1, [_Z11Saxy_devicePfS_S_ffi_param_0];
	ld.param.u64 	%rd2, [_Z11Saxy_devicePfS_S_ffi_param_1];
	ld.param.u64 	%rd3, [_Z11Saxy_devicePfS_S_ffi_param_2];
	ld.param.f32 	%f1, [_Z11Saxy_devicePfS_S_ffi_param_3];
	ld.param.f32 	%f2, [_Z11Saxy_devicePfS_S_ffi_param_4];
	ld.param.u32 	%r2, [_Z11Saxy_devicePfS_S_ffi_param_5];
	mov.u32 	%r1, %tid.x;
	setp.ge.s32 	%p1, %r1, %r2;
	@%p1 bra 	$L__BB1_2;
	cvta.to.global.u64 	%rd4, %rd1;
	cvta.to.global.u64 	%rd5, %rd2;
	cvta.to.global.u64 	%rd6, %rd3;
	mul.wide.u32 	%rd7, %r1, 4;
	add.s64 	%rd8, %rd4, %rd7;
	ld.global.f32 	%f3, [%rd8];
	sub.f32 	%f4, %f3, %f1;
	add.s64 	%rd9, %rd5, %rd7;
	ld.global.f32 	%f5, [%rd9];
	sub.f32 	%f6, %f5, %f2;
	mul.f32 	%f7, %f4, %f6;
	add.s64 	%rd10, %rd6, %rd7;
	st.global.f32 	[%rd10], %f7;
$L__BB1_2:
	ret;

}


// ===== COMPILED SASS (sm_100) =====

	.target	sm_100

	.elftype	@"ET_EXEC"


//--------------------- .note.nv.tkinfo           --------------------------
	.section	.note.nv.tkinfo,"",@"SHT_NOTE"
	.sectionflags	@"SHF_NOTE_NV_TKINFO"
	.tkinfo
        /*0018*/ 	.word	0x00000002
        /*0030*/ 	.string	""
        /*0030*/ 	.string	"ptxas"
        /*0030*/ 	.string	"Cuda compilation tools, release 13.0, V13.0.88"
        /*0030*/ 	.string	"Build cuda_13.0.r13.0/compiler.36424714_0"
        /*0030*/ 	.string	"-arch sm_100 -m 64 "



//--------------------- .note.nv.cuinfo           --------------------------
	.section	.note.nv.cuinfo,"",@"SHT_NOTE"
	.sectionflags	@"SHF_NOTE_NV_CUINFO"
        /*0018*/ 	.short	0x0002
        /*001a*/ 	.short	0x0064
        /*001c*/ 	.short	0x0082
	.zero		2


//--------------------- .nv.info                  --------------------------
	.section	.nv.info,"",@"SHT_CUDA_INFO"
	.align	4


	//----- nvinfo : EIATTR_REGCOUNT
	.align		4
        /*0000*/ 	.byte	0x04, 0x2f
        /*0002*/ 	.short	(.L_1 - .L_0)
	.align		4
.L_0:
        /*0004*/ 	.word	index@(_Z11Saxx_devicePfS_fi)
        /*0008*/ 	.word	0x0000000a


	//----- nvinfo : EIATTR_FRAME_SIZE
	.align		4
.L_1:
        /*000c*/ 	.byte	0x04, 0x11
        /*000e*/ 	.short	(.L_3 - .L_2)
	.align		4
.L_2:
        /*0010*/ 	.word	index@(_Z11Saxx_devicePfS_fi)
        /*0014*/ 	.word	0x00000000


	//----- nvinfo : EIATTR_REGCOUNT
	.align		4
.L_3:
        /*0018*/ 	.byte	0x04, 0x2f
        /*001a*/ 	.short	(.L_5 - .L_4)
	.align		4
.L_4:
        /*001c*/ 	.word	index@(_Z11Saxy_devicePfS_S_ffi)
        /*0020*/ 	.word	0x0000000e


	//----- nvinfo : EIATTR_FRAME_SIZE
	.align		4
.L_5:
        /*0024*/ 	.byte	0x04, 0x11
        /*0026*/ 	.short	(.L_7 - .L_6)
	.align		4
.L_6:
        /*0028*/ 	.word	index@(_Z11Saxy_devicePfS_S_ffi)
        /*002c*/ 	.word	0x00000000


	//----- nvinfo : EIATTR_MIN_STACK_SIZE
	.align		4
.L_7:
        /*0030*/ 	.byte	0x04, 0x12
        /*0032*/ 	.short	(.L_9 - .L_8)
	.align		4
.L_8:
        /*0034*/ 	.word	index@(_Z11Saxy_devicePfS_S_ffi)
        /*0038*/ 	.word	0x00000000


	//----- nvinfo : EIATTR_MIN_STACK_SIZE
	.align		4
.L_9:
        /*003c*/ 	.byte	0x04, 0x12
        /*003e*/ 	.short	(.L_11 - .L_10)
	.align		4
.L_10:
        /*0040*/ 	.word	index@(_Z11Saxx_devicePfS_fi)
        /*0044*/ 	.word	0x00000000
.L_11:


//--------------------- .nv.compat                --------------------------
	.section	.nv.compat,"",@"SHT_CUDA_COMPAT_INFO"
	.align	4
        /*0000*/ 	.byte	0x02, 0x09, 0x00, 0x00, 0x02, 0x02, 0x01, 0x00, 0x02, 0x05, 0x05, 0x00, 0x03, 0x07, 0x01, 0x01
        /*0010*/ 	.byte	0x02, 0x03, 0x00, 0x00, 0x02, 0x06, 0x01, 0x00, 0x04, 0x0b, 0x08, 0x00, 0x09, 0x00, 0x00, 0x00
        /*0020*/ 	.byte	0x00, 0x00, 0x00, 0x00


//--------------------- .nv.info._Z11Saxy_devicePfS_S_ffi --------------------------
	.section	.nv.info._Z11Saxy_devicePfS_S_ffi,"",@"SHT_CUDA_INFO"
	.sectionflags	@""
	.align	4


	//----- nvinfo : EIATTR_CUDA_API_VERSION
	.align		4
        /*0000*/ 	.byte	0x04, 0x37
        /*0002*/ 	.short	(.L_13 - .L_12)
.L_12:
        /*0004*/ 	.word	0x00000082


	//----- nvinfo : EIATTR_KPARAM_INFO
	.align		4
.L_13:
        /*0008*/ 	.byte	0x04, 0x17
        /*000a*/ 	.short	(.L_15 - .L_14)
.L_14:
        /*000c*/ 	.word	0x00000000
        /*0010*/ 	.short	0x0005
        /*0012*/ 	.short	0x0020
        /*0014*/ 	.byte	0x00, 0xf0, 0x11, 0x00


	//----- nvinfo : EIATTR_KPARAM_INFO
	.align		4
.L_15:
        /*0018*/ 	.byte	0x04, 0x17
        /*001a*/ 	.short	(.L_17 - .L_16)
.L_16:
        /*001c*/ 	.word	0x00000000
        /*0020*/ 	.short	0x0004
        /*0022*/ 	.short	0x001c
        /*0024*/ 	.byte	0x00, 0xf0, 0x11, 0x00


	//----- nvinfo : EIATTR_KPARAM_INFO
	.align		4
.L_17:
        /*0028*/ 	.byte	0x04, 0x17
        /*002a*/ 	.short	(.L_19 - .L_18)
.L_18:
        /*002c*/ 	.word	0x00000000
        /*0030*/ 	.short	0x0003
        /*0032*/ 	.short	0x0018
        /*0034*/ 	.byte	0x00, 0xf0, 0x11, 0x00


	//----- nvinfo : EIATTR_KPARAM_INFO
	.align		4
.L_19:
        /*0038*/ 	.byte	0x04, 0x17
        /*003a*/ 	.short	(.L_21 - .L_20)
.L_20:
        /*003c*/ 	.word	0x00000000
        /*0040*/ 	.short	0x0002
        /*0042*/ 	.short	0x0010
        /*0044*/ 	.byte	0x00, 0xf5, 0x21, 0x00


	//----- nvinfo : EIATTR_KPARAM_INFO
	.align		4
.L_21:
        /*0048*/ 	.byte	0x04, 0x17
        /*004a*/ 	.short	(.L_23 - .L_22)
.L_22:
        /*004c*/ 	.word	0x00000000
        /*0050*/ 	.short	0x0001
        /*0052*/ 	.short	0x0008
        /*0054*/ 	.byte	0x00, 0xf5, 0x21, 0x00


	//----- nvinfo : EIATTR_KPARAM_INFO
	.align		4
.L_23:
        /*0058*/ 	.byte	0x04, 0x17
        /*005a*/ 	.short	(.L_25 - .L_24)
.L_24:
        /*005c*/ 	.word	0x00000000
        /*0060*/ 	.short	0x0000
        /*0062*/ 	.short	0x0000
        /*0064*/ 	.byte	0x00, 0xf5, 0x21, 0x00


	//----- nvinfo : EIATTR_SPARSE_MMA_MASK
	.align		4
.L_25:
        /*0068*/ 	.byte	0x03, 0x50
        /*006a*/ 	.short	0x0000


	//----- nvinfo : EIATTR_MAXREG_COUNT
	.align		4
        /*006c*/ 	.byte	0x03, 0x1b
        /*006e*/ 	.short	0x00ff


	//----- nvinfo : EIATTR_MERCURY_ISA_VERSION
	.align		4
        /*0070*/ 	.byte	0x03, 0x5f
        /*0072*/ 	.short	0x0101


	//----- nvinfo : EIATTR_VRC_CTA_INIT_COUNT
	.align		4
        /*0074*/ 	.byte	0x02, 0x4a
	.zero		1
	.zero		1


	//----- nvinfo : EIATTR_EXIT_INSTR_OFFSETS
	.align		4
        /*0078*/ 	.byte	0x04, 0x1c
        /*007a*/ 	.short	(.L_27 - .L_26)


	//   ....[0]....
.L_26:
        /*007c*/ 	.word	0x00000040


	//   ....[1]....
        /*0080*/ 	.word	0x00000130


	//----- nvinfo : EIATTR_CBANK_PARAM_SIZE
	.align		4
.L_27:
        /*0084*/ 	.byte	0x03, 0x19
        /*0086*/ 	.short	0x0024


	//----- nvinfo : EIATTR_PARAM_CBANK
	.align		4
        /*0088*/ 	.byte	0x04, 0x0a
        /*008a*/ 	.short	(.L_29 - .L_28)
	.align		4
.L_28:
        /*008c*/ 	.word	index@(.nv.constant0._Z11Saxy_devicePfS_S_ffi)
        /*0090*/ 	.short	0x0380
        /*0092*/ 	.short	0x0024


	//----- nvinfo : EIATTR_SW_WAR
	.align		4
.L_29:
        /*0094*/ 	.byte	0x04, 0x36
        /*0096*/ 	.short	(.L_31 - .L_30)
.L_30:
        /*0098*/ 	.word	0x00000008
.L_31:


//--------------------- .nv.info._Z11Saxx_devicePfS_fi --------------------------
	.section	.nv.info._Z11Saxx_devicePfS_fi,"",@"SHT_CUDA_INFO"
	.sectionflags	@""
	.align	4


	//----- nvinfo : EIATTR_CUDA_API_VERSION
	.align		4
        /*0000*/ 	.byte	0x04, 0x37
        /*0002*/ 	.short	(.L_33 - .L_32)
.L_32:
        /*0004*/ 	.word	0x00000082


	//----- nvinfo : EIATTR_KPARAM_INFO
	.align		4
.L_33:
        /*0008*/ 	.byte	0x04, 0x17
        /*000a*/ 	.short	(.L_35 - .L_34)
.L_34:
        /*000c*/ 	.word	0x00000000
        /*0010*/ 	.short	0x0003
        /*0012*/ 	.short	0x0014
        /*0014*/ 	.byte	0x00, 0xf0, 0x11, 0x00


	//----- nvinfo : EIATTR_KPARAM_INFO
	.align		4
.L_35:
        /*0018*/ 	.byte	0x04, 0x17
        /*001a*/ 	.short	(.L_37 - .L_36)
.L_36:
        /*001c*/ 	.word	0x00000000
        /*0020*/ 	.short	0x0002
        /*0022*/ 	.short	0x0010
        /*0024*/ 	.byte	0x00, 0xf0, 0x11, 0x00


	//----- nvinfo : EIATTR_KPARAM_INFO
	.align		4
.L_37:
        /*0028*/ 	.byte	0x04, 0x17
        /*002a*/ 	.short	(.L_39 - .L_38)
.L_38:
        /*002c*/ 	.word	0x00000000
        /*0030*/ 	.short	0x0001
        /*0032*/ 	.short	0x0008
        /*0034*/ 	.byte	0x00, 0xf5, 0x21, 0x00


	//----- nvinfo : EIATTR_KPARAM_INFO
	.align		4
.L_39:
        /*0038*/ 	.byte	0x04, 0x17
        /*003a*/ 	.short	(.L_41 - .L_40)
.L_40:
        /*003c*/ 	.word	0x00000000
        /*0040*/ 	.short	0x0000
        /*0042*/ 	.short	0x0000
        /*0044*/ 	.byte	0x00, 0xf5, 0x21, 0x00


	//----- nvinfo : EIATTR_SPARSE_MMA_MASK
	.align		4
.L_41:
        /*0048*/ 	.byte	0x03, 0x50
        /*004a*/ 	.short	0x0000


	//----- nvinfo : EIATTR_MAXREG_COUNT
	.align		4
        /*004c*/ 	.byte	0x03, 0x1b
        /*004e*/ 	.short	0x00ff


	//----- nvinfo : EIATTR_MERCURY_ISA_VERSION
	.align		4
        /*0050*/ 	.byte	0x03, 0x5f
        /*0052*/ 	.short	0x0101


	//----- nvinfo : EIATTR_VRC_CTA_INIT_COUNT
	.align		4
        /*0054*/ 	.byte	0x02, 0x4a
	.zero		1
	.zero		1


	//----- nvinfo : EIATTR_EXIT_INSTR_OFFSETS
	.align		4
        /*0058*/ 	.byte	0x04, 0x1c
        /*005a*/ 	.short	(.L_43 - .L_42)


	//   ....[0]....
.L_42:
        /*005c*/ 	.word	0x00000040


	//   ....[1]....
        /*0060*/ 	.word	0x000000f0


	//----- nvinfo : EIATTR_CBANK_PARAM_SIZE
	.align		4
.L_43:
        /*0064*/ 	.byte	0x03, 0x19
        /*0066*/ 	.short	0x0018


	//----- nvinfo : EIATTR_PARAM_CBANK
	.align		4
        /*0068*/ 	.byte	0x04, 0x0a
        /*006a*/ 	.short	(.L_45 - .L_44)
	.align		4
.L_44:
        /*006c*/ 	.word	index@(.nv.constant0._Z11Saxx_devicePfS_fi)
        /*0070*/ 	.short	0x0380
        /*0072*/ 	.short	0x0018


	//----- nvinfo : EIATTR_SW_WAR
	.align		4
.L_45:
        /*0074*/ 	.byte	0x04, 0x36
        /*0076*/ 	.short	(.L_47 - .L_46)
.L_46:
        /*0078*/ 	.word	0x00000008
.L_47:


//--------------------- .nv.callgraph             --------------------------
	.section	.nv.callgraph,"",@"SHT_CUDA_CALLGRAPH"
	.align	4
	.sectionentsize	8
	.align		4
        /*0000*/ 	.word	0x00000000
	.align		4
        /*0004*/ 	.word	0xffffffff
	.align		4
        /*0008*/ 	.word	0x00000000
	.align		4
        /*000c*/ 	.word	0xfffffffe
	.align		4
        /*0010*/ 	.word	0x00000000
	.align		4
        /*0014*/ 	.word	0xfffffffd
	.align		4
        /*0018*/ 	.word	0x00000000
	.align		4
        /*001c*/ 	.word	0xfffffffc


//--------------------- .text._Z11Saxy_devicePfS_S_ffi --------------------------
	.section	.text._Z11Saxy_devicePfS_S_ffi,"ax",@progbits
	.align	128
        .global         _Z11Saxy_devicePfS_S_ffi
        .type           _Z11Saxy_devicePfS_S_ffi,@function
        .size           _Z11Saxy_devicePfS_S_ffi,(.L_x_2 - _Z11Saxy_devicePfS_S_ffi)
        .other          _Z11Saxy_devicePfS_S_ffi,@"STO_CUDA_ENTRY STV_DEFAULT"
_Z11Saxy_devicePfS_S_ffi:
.text._Z11Saxy_devicePfS_S_ffi:
[----:B------:R-:W-:Y:S01]  /*0000*/  LDC R1, c[0x0][0x37c] ;  /* 0x0000df00ff017b82 */ /* 0x000fe20000000800 */
[----:B------:R-:W0:Y:S01]  /*0010*/  S2R R11, SR_TID.X ;  /* 0x00000000000b7919 */ /* 0x000e220000002100 */
[----:B------:R-:W0:Y:S02]  /*0020*/  LDCU UR4, c[0x0][0x3a0] ;  /* 0x00007400ff0477ac */ /* 0x000e240008000800 */
[----:B0-----:R-:W-:-:S13]  /*0030*/  ISETP.GE.AND P0, PT, R11, UR4, PT ;  /* 0x000000040b007c0c */ /* 0x001fda000bf06270 */
[----:B------:R-:W-:Y:S05]  /*0040*/  @P0 EXIT ;  /* 0x000000000000094d */ /* 0x000fea0003800000 */
[----:B------:R-:W0:Y:S01]  /*0050*/  LDC.64 R2, c[0x0][0x380] ;  /* 0x0000e000ff027b82 */ /* 0x000e220000000a00 */
[----:B------:R-:W1:Y:S01]  /*0060*/  LDCU.64 UR4, c[0x0][0x358] ;  /* 0x00006b00ff0477ac */ /* 0x000e620008000a00 */
[----:B------:R-:W2:Y:S06]  /*0070*/  LDCU.64 UR6, c[0x0][0x398] ;  /* 0x00007300ff0677ac */ /* 0x000eac0008000a00 */
[----:B------:R-:W3:Y:S08]  /*0080*/  LDC.64 R4, c[0x0][0x388] ;  /* 0x0000e200ff047b82 */ /* 0x000ef00000000a00 */
[----:B------:R-:W4:Y:S01]  /*0090*/  LDC.64 R6, c[0x0][0x390] ;  /* 0x0000e400ff067b82 */ /* 0x000f220000000a00 */
[----:B0-----:R-:W-:-:S06]  /*00a0*/  IMAD.WIDE.U32 R2, R11, 0x4, R2 ;  /* 0x000000040b027825 */ /* 0x001fcc00078e0002 */
[----:B-1----:R-:W2:Y:S01]  /*00b0*/  LDG.E R2, desc[UR4][R2.64] ;  /* 0x0000000402027981 */ /* 0x002ea2000c1e1900 */
[----:B---3--:R-:W-:-:S06]  /*00c0*/  IMAD.WIDE.U32 R4, R11, 0x4, R4 ;  /* 0x000000040b047825 */ /* 0x008fcc00078e0004 */
[----:B------:R-:W3:Y:S01]  /*00d0*/  LDG.E R4, desc[UR4][R4.64] ;  /* 0x0000000404047981 */ /* 0x000ee2000c1e1900 */
[----:B----4-:R-:W-:-:S04]  /*00e0*/  IMAD.WIDE.U32 R6, R11, 0x4, R6 ;  /* 0x000000040b067825 */ /* 0x010fc800078e0006 */
[----:B--2---:R-:W-:Y:S01]  /*00f0*/  FADD R0, R2, -UR6 ;  /* 0x8000000602007e21 */ /* 0x004fe20008000000 */
[----:B---3--:R-:W-:-:S04]  /*0100*/  FADD R9, R4, -UR7 ;  /* 0x8000000704097e21 */ /* 0x008fc80008000000 */
[----:B------:R-:W-:-:S05]  /*0110*/  FMUL R9, R0, R9 ;  /* 0x0000000900097220 */ /* 0x000fca0000400000 */
[----:B------:R-:W-:Y:S01]  /*0120*/  STG.E desc[UR4][R6.64], R9 ;  /* 0x0000000906007986 */ /* 0x000fe2000c101904 */
[----:B------:R-:W-:Y:S05]  /*0130*/  EXIT ;  /* 0x000000000000794d */ /* 0x000fea0003800000 */
.L_x_0:
[----:B------:R-:W-:-:S00]  /*0140*/  BRA `(.L_x_0) ;  /* 0xfffffffc00fc7947 */ /* 0x000fc0000383ffff */
[----:B------:R-:W-:-:S00]  /*0150*/  NOP ;  /* 0x0000000000007918 */ /* 0x000fc00000000000 */
        /* <DEDUP_REMOVED lines=10> */
.L_x_2:


//--------------------- .text._Z11Saxx_devicePfS_fi --------------------------
	.section	.text._Z11Saxx_devicePfS_fi,"ax",@progbits
	.align	128
        .global         _Z11Saxx_devicePfS_fi
        .type           _Z11Saxx_devicePfS_fi,@function
        .size           _Z11Saxx_devicePfS_fi,(.L_x_3 - _Z11Saxx_devicePfS_fi)
        .other          _Z11Saxx_devicePfS_fi,@"STO_CUDA_ENTRY STV_DEFAULT"
_Z11Saxx_devicePfS_fi:
.text._Z11Saxx_devicePfS_fi:
[----:B------:R-:W-:Y:S01]  /*0000*/  LDC R1, c[0x0][0x37c] ;  /* 0x0000df00ff017b82 */ /* 0x000fe20000000800 */
[----:B------:R-:W0:Y:S01]  /*0010*/  S2R R7, SR_TID.X ;  /* 0x0000000000077919 */ /* 0x000e220000002100 */
[----:B------:R-:W0:Y:S02]  /*0020*/  LDCU UR4, c[0x0][0x394] ;  /* 0x00007280ff0477ac */ /* 0x000e240008000800 */
[----:B0-----:R-:W-:-:S13]  /*0030*/  ISETP.GE.AND P0, PT, R7, UR4, PT ;  /* 0x0000000407007c0c */ /* 0x001fda000bf06270 */
[----:B------:R-:W-:Y:S05]  /*0040*/  @P0 EXIT ;  /* 0x000000000000094d */ /* 0x000fea0003800000 */
[----:B------:R-:W0:Y:S01]  /*0050*/  LDC.64 R2, c[0x0][0x380] ;  /* 0x0000e000ff027b82 */ /* 0x000e220000000a00 */
[----:B------:R-:W1:Y:S01]  /*0060*/  LDCU.64 UR4, c[0x0][0x358] ;  /* 0x00006b00ff0477ac */ /* 0x000e620008000a00 */
[----:B------:R-:W2:Y:S06]  /*0070*/  LDCU UR6, c[0x0][0x390] ;  /* 0x00007200ff0677ac */ /* 0x000eac0008000800 */
[----:B------:R-:W3:Y:S01]  /*0080*/  LDC.64 R4, c[0x0][0x388] ;  /* 0x0000e200ff047b82 */ /* 0x000ee20000000a00 */
[----:B0-----:R-:W-:-:S06]  /*0090*/  IMAD.WIDE.U32 R2, R7, 0x4, R2 ;  /* 0x0000000407027825 */ /* 0x001fcc00078e0002 */
[----:B-1----:R-:W2:Y:S01]  /*00a0*/  LDG.E R2, desc[UR4][R2.64] ;  /* 0x0000000402027981 */ /* 0x002ea2000c1e1900 */
[----:B---3--:R-:W-:-:S04]  /*00b0*/  IMAD.WIDE.U32 R4, R7, 0x4, R4 ;  /* 0x0000000407047825 */ /* 0x008fc800078e0004 */
[----:B--2---:R-:W-:-:S04]  /*00c0*/  FADD R0, R2, -UR6 ;  /* 0x8000000602007e21 */ /* 0x004fc80008000000 */
[----:B------:R-:W-:-:S05]  /*00d0*/  FMUL R7, R0, R0 ;  /* 0x0000000000077220 */ /* 0x000fca0000400000 */
[----:B------:R-:W-:Y:S01]  /*00e0*/  STG.E desc[UR4][R4.64], R7 ;  /* 0x0000000704007986 */ /* 0x000fe2000c101904 */
[----:B------:R-:W-:Y:S05]  /*00f0*/  EXIT ;  /* 0x000000000000794d */ /* 0x000fea0003800000 */
.L_x_1:
        /* <DEDUP_REMOVED lines=16> */
.L_x_3:


//--------------------- .nv.shared.reserved.0     --------------------------
	.section	.nv.shared.reserved.0,"aw",@nobits
	.weak		__nv_reservedSMEM_offset_0_alias
	.size		__nv_reservedSMEM_offset_0_alias, 0, 64
	.other		__nv_reservedSMEM_offset_0_alias,@"STO_CUDA_RESERVED_SHARED STV_DEFAULT"
__nv_reservedSMEM_offset_0_alias:
	.zero		0
	.zero		64


//--------------------- .nv.constant0._Z11Saxy_devicePfS_S_ffi --------------------------
	.section	.nv.constant0._Z11Saxy_devicePfS_S_ffi,"a",@progbits
	.sectionflags	@""
	.align	4
.nv.constant0._Z11Saxy_devicePfS_S_ffi:
	.zero		932


//--------------------- .nv.constant0._Z11Saxx_devicePfS_fi --------------------------
	.section	.nv.constant0._Z11Saxx_devicePfS_fi,"a",@progbits
	.sectionflags	@""
	.align	4
.nv.constant0._Z11Saxx_devicePfS_fi:
	.zero		920


//--------------------- SYMBOLS --------------------------

	.type		.nv.reservedSmem.offset0,@object
	.size		.nv.reservedSmem.offset0,0x4
